//
// Generated by NVIDIA NVVM Compiler
//
// Compiler Build ID: CL-36424714
// Cuda compilation tools, release 13.0, V13.0.88
// Based on NVVM 20.0.0
//

.version 9.0
.target sm_100
.address_size 64

	// .globl	_Z7add_onePii

.visible .entry _Z7add_onePii(
	.param .u64 .ptr .align 1 _Z7add_onePii_param_0,
	.param .u32 _Z7add_onePii_param_1
)
{
	.reg .pred 	%p<2>;
	.reg .b32 	%r<8>;
	.reg .b64 	%rd<5>;

	ld.param.u64 	%rd1, [_Z7add_onePii_param_0];
	ld.param.u32 	%r2, [_Z7add_onePii_param_1];
	mov.u32 	%r3, %ctaid.x;
	mov.u32 	%r4, %ntid.x;
	mov.u32 	%r5, %tid.x;
	mad.lo.s32 	%r1, %r3, %r4, %r5;
	setp.ge.s32 	%p1, %r1, %r2;
	@%p1 bra 	$L__BB0_2;
	cvta.to.global.u64 	%rd2, %rd1;
	mul.wide.s32 	%rd3, %r1, 4;
	add.s64 	%rd4, %rd2, %rd3;
	ld.global.u32 	%r6, [%rd4];
	add.s32 	%r7, %r6, 1;
	st.global.u32 	[%rd4], %r7;
$L__BB0_2:
	ret;

}


// ===== COMPILED SASS (sm_100) =====

	.target	sm_100

	.elftype	@"ET_EXEC"


//--------------------- .note.nv.tkinfo           --------------------------
	.section	.note.nv.tkinfo,"",@"SHT_NOTE"
	.sectionflags	@"SHF_NOTE_NV_TKINFO"
	.tkinfo
        /*0018*/ 	.word	0x00000002
        /*0030*/ 	.string	""
        /*0030*/ 	.string	"ptxas"
        /*0030*/ 	.string	"Cuda compilation tools, release 13.0, V13.0.88"
        /*0030*/ 	.string	"Build cuda_13.0.r13.0/compiler.36424714_0"
        /*0030*/ 	.string	"-arch sm_100 -m 64 "



//--------------------- .note.nv.cuinfo           --------------------------
	.section	.note.nv.cuinfo,"",@"SHT_NOTE"
	.sectionflags	@"SHF_NOTE_NV_CUINFO"
        /*0018*/ 	.short	0x0002
        /*001a*/ 	.short	0x0064
        /*001c*/ 	.short	0x0082
	.zero		2


//--------------------- .nv.info                  --------------------------
	.section	.nv.info,"",@"SHT_CUDA_INFO"
	.align	4


	//----- nvinfo : EIATTR_REGCOUNT
	.align		4
        /*0000*/ 	.byte	0x04, 0x2f
        /*0002*/ 	.short	(.L_1 - .L_0)
	.align		4
.L_0:
        /*0004*/ 	.word	index@(_Z7add_onePii)
        /*0008*/ 	.word	0x00000008


	//----- nvinfo : EIATTR_FRAME_SIZE
	.align		4
.L_1:
        /*000c*/ 	.byte	0x04, 0x11
        /*000e*/ 	.short	(.L_3 - .L_2)
	.align		4
.L_2:
        /*0010*/ 	.word	index@(_Z7add_onePii)
        /*0014*/ 	.word	0x00000000


	//----- nvinfo : EIATTR_MIN_STACK_SIZE
	.align		4
.L_3:
        /*0018*/ 	.byte	0x04, 0x12
        /*001a*/ 	.short	(.L_5 - .L_4)
	.align		4
.L_4:
        /*001c*/ 	.word	index@(_Z7add_onePii)
        /*0020*/ 	.word	0x00000000
.L_5:


//--------------------- .nv.compat                --------------------------
	.section	.nv.compat,"",@"SHT_CUDA_COMPAT_INFO"
	.align	4
        /*0000*/ 	.byte	0x02, 0x09, 0x00, 0x00, 0x02, 0x02, 0x01, 0x00, 0x02, 0x05, 0x05, 0x00, 0x03, 0x07, 0x01, 0x01
        /*0010*/ 	.byte	0x02, 0x03, 0x00, 0x00, 0x02, 0x06, 0x01, 0x00, 0x04, 0x0b, 0x08, 0x00, 0x09, 0x00, 0x00, 0x00
        /*0020*/ 	.byte	0x00, 0x00, 0x00, 0x00


//--------------------- .nv.info._Z7add_onePii    --------------------------
	.section	.nv.info._Z7add_onePii,"",@"SHT_CUDA_INFO"
	.sectionflags	@""
	.align	4


	//----- nvinfo : EIATTR_CUDA_API_VERSION
	.align		4
        /*0000*/ 	.byte	0x04, 0x37
        /*0002*/ 	.short	(.L_7 - .L_6)
.L_6:
        /*0004*/ 	.word	0x00000082


	//----- nvinfo : EIATTR_KPARAM_INFO
	.align		4
.L_7:
        /*0008*/ 	.byte	0x04, 0x17
        /*000a*/ 	.short	(.L_9 - .L_8)
.L_8:
        /*000c*/ 	.word	0x00000000
        /*0010*/ 	.short	0x0001
        /*0012*/ 	.short	0x0008
        /*0014*/ 	.byte	0x00, 0xf0, 0x11, 0x00


	//----- nvinfo : EIATTR_KPARAM_INFO
	.align		4
.L_9:
        /*0018*/ 	.byte	0x04, 0x17
        /*001a*/ 	.short	(.L_11 - .L_10)
.L_10:
        /*001c*/ 	.word	0x00000000
        /*0020*/ 	.short	0x0000
        /*0022*/ 	.short	0x0000
        /*0024*/ 	.byte	0x00, 0xf5, 0x21, 0x00


	//----- nvinfo : EIATTR_SPARSE_MMA_MASK
	.align		4
.L_11:
        /*0028*/ 	.byte	0x03, 0x50
        /*002a*/ 	.short	0x0000


	//----- nvinfo : EIATTR_MAXREG_COUNT
	.align		4
        /*002c*/ 	.byte	0x03, 0x1b
        /*002e*/ 	.short	0x00ff


	//----- nvinfo : EIATTR_MERCURY_ISA_VERSION
	.align		4
        /*0030*/ 	.byte	0x03, 0x5f
        /*0032*/ 	.short	0x0101


	//----- nvinfo : EIATTR_VRC_CTA_INIT_COUNT
	.align		4
        /*0034*/ 	.byte	0x02, 0x4a
	.zero		1
	.zero		1


	//----- nvinfo : EIATTR_EXIT_INSTR_OFFSETS
	.align		4
        /*0038*/ 	.byte	0x04, 0x1c
        /*003a*/ 	.short	(.L_13 - .L_12)


	//   ....[0]....
.L_12:
        /*003c*/ 	.word	0x00000070


	//   ....[1]....
        /*0040*/ 	.word	0x000000e0


	//----- nvinfo : EIATTR_CBANK_PARAM_SIZE
	.align		4
.L_13:
        /*0044*/ 	.byte	0x03, 0x19
        /*0046*/ 	.short	0x000c


	//----- nvinfo : EIATTR_PARAM_CBANK
	.align		4
        /*0048*/ 	.byte	0x04, 0x0a
        /*004a*/ 	.short	(.L_15 - .L_14)
	.align		4
.L_14:
        /*004c*/ 	.word	index@(.nv.constant0._Z7add_onePii)
        /*0050*/ 	.short	0x0380
        /*0052*/ 	.short	0x000c


	//----- nvinfo : EIATTR_SW_WAR
	.align		4
.L_15:
        /*0054*/ 	.byte	0x04, 0x36
        /*0056*/ 	.short	(.L_17 - .L_16)
.L_16:
        /*0058*/ 	.word	0x00000008
.L_17:


//--------------------- .nv.callgraph             --------------------------
	.section	.nv.callgraph,"",@"SHT_CUDA_CALLGRAPH"
	.align	4
	.sectionentsize	8
	.align		4
        /*0000*/ 	.word	0x00000000
	.align		4
        /*0004*/ 	.word	0xffffffff
	.align		4
        /*0008*/ 	.word	0x00000000
	.align		4
        /*000c*/ 	.word	0xfffffffe
	.align		4
        /*0010*/ 	.word	0x00000000
	.align		4
        /*0014*/ 	.word	0xfffffffd
	.align		4
        /*0018*/ 	.word	0x00000000
	.align		4
        /*001c*/ 	.word	0xfffffffc


//--------------------- .text._Z7add_onePii       --------------------------
	.section	.text._Z7add_onePii,"ax",@progbits
	.align	128
        .global         _Z7add_onePii
        .type           _Z7add_onePii,@function
        .size           _Z7add_onePii,(.L_x_1 - _Z7add_onePii)
        .other          _Z7add_onePii,@"STO_CUDA_ENTRY STV_DEFAULT"
_Z7add_onePii:
.text._Z7add_onePii:
[----:B------:R-:W-:Y:S01]  /*0000*/  LDC R1, c[0x0][0x37c] ;  /* 0x0000df00ff017b82 */ /* 0x000fe20000000800 */
[----:B------:R-:W0:Y:S07]  /*0010*/  S2R R0, SR_TID.X ;  /* 0x0000000000007919 */ /* 0x000e2e0000002100 */
[----:B------:R-:W0:Y:S01]  /*0020*/  S2UR UR4, SR_CTAID.X ;  /* 0x00000000000479c3 */ /* 0x000e220000002500 */
[----:B------:R-:W1:Y:S07]  /*0030*/  LDCU UR5, c[0x0][0x388] ;  /* 0x00007100ff0577ac */ /* 0x000e6e0008000800 */
[----:B------:R-:W0:Y:S02]  /*0040*/  LDC R5, c[0x0][0x360] ;  /* 0x0000d800ff057b82 */ /* 0x000e240000000800 */
[----:B0-----:R-:W-:-:S05]  /*0050*/  IMAD R5, R5, UR4, R0 ;  /* 0x0000000405057c24 */ /* 0x001fca000f8e0200 */
[----:B-1----:R-:W-:-:S13]  /*0060*/  ISETP.GE.AND P0, PT, R5, UR5, PT ;  /* 0x0000000505007c0c */ /* 0x002fda000bf06270 */
[----:B------:R-:W-:Y:S05]  /*0070*/  @P0 EXIT ;  /* 0x000000000000094d */ /* 0x000fea0003800000 */
[----:B------:R-:W0:Y:S01]  /*0080*/  LDC.64 R2, c[0x0][0x380] ;  /* 0x0000e000ff027b82 */ /* 0x000e220000000a00 */
[----:B------:R-:W1:Y:S01]  /*0090*/  LDCU.64 UR4, c[0x0][0x358] ;  /* 0x00006b00ff0477ac */ /* 0x000e620008000a00 */
[----:B0-----:R-:W-:-:S05]  /*00a0*/  IMAD.WIDE R2, R5, 0x4, R2 ;  /* 0x0000000405027825 */ /* 0x001fca00078e0202 */
[----:B-1----:R-:W2:Y:S02]  /*00b0*/  LDG.E R0, desc[UR4][R2.64] ;  /* 0x0000000402007981 */ /* 0x002ea4000c1e1900 */
[----:B--2---:R-:W-:-:S05]  /*00c0*/  IADD3 R5, PT, PT, R0, 0x1, RZ ;  /* 0x0000000100057810 */ /* 0x004fca0007ffe0ff */
[----:B------:R-:W-:Y:S01]  /*00d0*/  STG.E desc[UR4][R2.64], R5 ;  /* 0x0000000502007986 */ /* 0x000fe2000c101904 */
[----:B------:R-:W-:Y:S05]  /*00e0*/  EXIT ;  /* 0x000000000000794d */ /* 0x000fea0003800000 */
.L_x_0:
[----:B------:R-:W-:-:S00]  /*00f0*/  BRA `(.L_x_0) ;  /* 0xfffffffc00fc7947 */ /* 0x000fc0000383ffff */
[----:B------:R-:W-:-:S00]  /*0100*/  NOP ;  /* 0x0000000000007918 */ /* 0x000fc00000000000 */
[----:B------:R-:W-:-:S00]  /*0110*/  NOP ;  /* 0x0000000000007918 */ /* 0x000fc00000000000 */
[----:B------:R-:W-:-:S00]  /*0120*/  NOP ;  /* 0x0000000000007918 */ /* 0x000fc00000000000 */
[----:B------:R-:W-:-:S00]  /*0130*/  NOP ;  /* 0x0000000000007918 */ /* 0x000fc00000000000 */
[----:B------:R-:W-:-:S00]  /*0140*/  NOP ;  /* 0x0000000000007918 */ /* 0x000fc00000000000 */
[----:B------:R-:W-:-:S00]  /*0150*/  NOP ;  /* 0x0000000000007918 */ /* 0x000fc00000000000 */
[----:B------:R-:W-:-:S00]  /*0160*/  NOP ;  /* 0x0000000000007918 */ /* 0x000fc00000000000 */
[----:B------:R-:W-:-:S00]  /*0170*/  NOP ;  /* 0x0000000000007918 */ /* 0x000fc00000000000 */
.L_x_1:


//--------------------- .nv.shared.reserved.0     --------------------------
	.section	.nv.shared.reserved.0,"aw",@nobits
	.weak		__nv_reservedSMEM_offset_0_alias
	.size		__nv_reservedSMEM_offset_0_alias, 0, 64
	.other		__nv_reservedSMEM_offset_0_alias,@"STO_CUDA_RESERVED_SHARED STV_DEFAULT"
__nv_reservedSMEM_offset_0_alias:
	.zero		0
	.zero		64


//--------------------- .nv.constant0._Z7add_onePii --------------------------
	.section	.nv.constant0._Z7add_onePii,"a",@progbits
	.sectionflags	@""
	.align	4
.nv.constant0._Z7add_onePii:
	.zero		908


//--------------------- SYMBOLS --------------------------

	.type		.nv.reservedSmem.offset0,@object
	.size		.nv.reservedSmem.offset0,0x4
